//
// Generated by NVIDIA NVVM Compiler
//
// Compiler Build ID: CL-36424714
// Cuda compilation tools, release 13.0, V13.0.88
// Based on NVVM 20.0.0
//

.version 9.0
.target sm_100
.address_size 64

	// .globl	_Z35convolution1d_tiles_constant_kernelPiS_
.const .align 4 .b8 Global_Mask[20];
// _ZZ35convolution1d_tiles_constant_kernelPiS_E4Tile has been demoted

.visible .entry _Z35convolution1d_tiles_constant_kernelPiS_(
	.param .u64 .ptr .align 1 _Z35convolution1d_tiles_constant_kernelPiS__param_0,
	.param .u64 .ptr .align 1 _Z35convolution1d_tiles_constant_kernelPiS__param_1
)
{
	.reg .pred 	%p<5>;
	.reg .b32 	%r<43>;
	.reg .b64 	%rd<13>;
	// demoted variable
	.shared .align 4 .b8 _ZZ35convolution1d_tiles_constant_kernelPiS_E4Tile[144];
	ld.param.u64 	%rd3, [_Z35convolution1d_tiles_constant_kernelPiS__param_0];
	ld.param.u64 	%rd2, [_Z35convolution1d_tiles_constant_kernelPiS__param_1];
	cvta.to.global.u64 	%rd1, %rd3;
	mov.u32 	%r10, %ctaid.x;
	mov.u32 	%r1, %ntid.x;
	mul.lo.s32 	%r11, %r10, %r1;
	mov.u32 	%r2, %tid.x;
	add.s32 	%r3, %r11, %r2;
	sub.s32 	%r12, %r11, %r1;
	add.s32 	%r4, %r12, %r2;
	add.s32 	%r13, %r1, -2;
	setp.lt.u32 	%p1, %r2, %r13;
	@%p1 bra 	$L__BB0_4;
	setp.lt.s32 	%p2, %r4, 0;
	mov.b32 	%r41, 0;
	@%p2 bra 	$L__BB0_3;
	mul.wide.u32 	%rd4, %r4, 4;
	add.s64 	%rd5, %rd1, %rd4;
	ld.global.u32 	%r41, [%rd5];
$L__BB0_3:
	sub.s32 	%r15, %r2, %r1;
	shl.b32 	%r16, %r15, 2;
	mov.u32 	%r17, _ZZ35convolution1d_tiles_constant_kernelPiS_E4Tile;
	add.s32 	%r18, %r17, %r16;
	st.shared.u32 	[%r18+8], %r41;
$L__BB0_4:
	mul.wide.u32 	%rd6, %r3, 4;
	add.s64 	%rd7, %rd1, %rd6;
	ld.global.u32 	%r19, [%rd7];
	shl.b32 	%r20, %r2, 2;
	mov.u32 	%r21, _ZZ35convolution1d_tiles_constant_kernelPiS_E4Tile;
	add.s32 	%r7, %r21, %r20;
	st.shared.u32 	[%r7+8], %r19;
	setp.gt.u32 	%p3, %r2, 1;
	@%p3 bra 	$L__BB0_8;
	setp.gt.s32 	%p4, %r4, 6;
	mov.b32 	%r42, 0;
	@%p4 bra 	$L__BB0_7;
	add.s32 	%r23, %r3, %r1;
	mul.wide.s32 	%rd8, %r23, 4;
	add.s64 	%rd9, %rd1, %rd8;
	ld.global.u32 	%r42, [%rd9];
$L__BB0_7:
	shl.b32 	%r24, %r1, 2;
	add.s32 	%r25, %r7, %r24;
	st.shared.u32 	[%r25+8], %r42;
$L__BB0_8:
	bar.sync 	0;
	ld.shared.u32 	%r26, [%r7];
	ld.const.u32 	%r27, [Global_Mask];
	mul.lo.s32 	%r28, %r27, %r26;
	ld.shared.u32 	%r29, [%r7+4];
	ld.const.u32 	%r30, [Global_Mask+4];
	mad.lo.s32 	%r31, %r30, %r29, %r28;
	ld.shared.u32 	%r32, [%r7+8];
	ld.const.u32 	%r33, [Global_Mask+8];
	mad.lo.s32 	%r34, %r33, %r32, %r31;
	ld.shared.u32 	%r35, [%r7+12];
	ld.const.u32 	%r36, [Global_Mask+12];
	mad.lo.s32 	%r37, %r36, %r35, %r34;
	ld.shared.u32 	%r38, [%r7+16];
	ld.const.u32 	%r39, [Global_Mask+16];
	mad.lo.s32 	%r40, %r39, %r38, %r37;
	cvta.to.global.u64 	%rd10, %rd2;
	add.s64 	%rd12, %rd10, %rd6;
	st.global.u32 	[%rd12], %r40;
	ret;

}


// ===== COMPILED SASS (sm_100) =====

	.target	sm_100

	.elftype	@"ET_EXEC"


//--------------------- .note.nv.tkinfo           --------------------------
	.section	.note.nv.tkinfo,"",@"SHT_NOTE"
	.sectionflags	@"SHF_NOTE_NV_TKINFO"
	.tkinfo
        /*0018*/ 	.word	0x00000002
        /*0030*/ 	.string	""
        /*0030*/ 	.string	"ptxas"
        /*0030*/ 	.string	"Cuda compilation tools, release 13.0, V13.0.88"
        /*0030*/ 	.string	"Build cuda_13.0.r13.0/compiler.36424714_0"
        /*0030*/ 	.string	"-arch sm_100 -m 64 "



//--------------------- .note.nv.cuinfo           --------------------------
	.section	.note.nv.cuinfo,"",@"SHT_NOTE"
	.sectionflags	@"SHF_NOTE_NV_CUINFO"
        /*0018*/ 	.short	0x0002
        /*001a*/ 	.short	0x0064
        /*001c*/ 	.short	0x0082
	.zero		2


//--------------------- .nv.info                  --------------------------
	.section	.nv.info,"",@"SHT_CUDA_INFO"
	.align	4


	//----- nvinfo : EIATTR_REGCOUNT
	.align		4
        /*0000*/ 	.byte	0x04, 0x2f
        /*0002*/ 	.short	(.L_2 - .L_1)
	.align		4
.L_1:
        /*0004*/ 	.word	index@(_Z35convolution1d_tiles_constant_kernelPiS_)
        /*0008*/ 	.word	0x00000012


	//----- nvinfo : EIATTR_FRAME_SIZE
	.align		4
.L_2:
        /*000c*/ 	.byte	0x04, 0x11
        /*000e*/ 	.short	(.L_4 - .L_3)
	.align		4
.L_3:
        /*0010*/ 	.word	index@(_Z35convolution1d_tiles_constant_kernelPiS_)
        /*0014*/ 	.word	0x00000000


	//----- nvinfo : EIATTR_MIN_STACK_SIZE
	.align		4
.L_4:
        /*0018*/ 	.byte	0x04, 0x12
        /*001a*/ 	.short	(.L_6 - .L_5)
	.align		4
.L_5:
        /*001c*/ 	.word	index@(_Z35convolution1d_tiles_constant_kernelPiS_)
        /*0020*/ 	.word	0x00000000
.L_6:


//--------------------- .nv.compat                --------------------------
	.section	.nv.compat,"",@"SHT_CUDA_COMPAT_INFO"
	.align	4
        /*0000*/ 	.byte	0x02, 0x09, 0x00, 0x00, 0x02, 0x02, 0x01, 0x00, 0x02, 0x05, 0x05, 0x00, 0x03, 0x07, 0x01, 0x01
        /*0010*/ 	.byte	0x02, 0x03, 0x00, 0x00, 0x02, 0x06, 0x01, 0x00, 0x04, 0x0b, 0x08, 0x00, 0x09, 0x00, 0x00, 0x00
        /*0020*/ 	.byte	0x00, 0x00, 0x00, 0x00


//--------------------- .nv.info._Z35convolution1d_tiles_constant_kernelPiS_ --------------------------
	.section	.nv.info._Z35convolution1d_tiles_constant_kernelPiS_,"",@"SHT_CUDA_INFO"
	.sectionflags	@""
	.align	4


	//----- nvinfo : EIATTR_CUDA_API_VERSION
	.align		4
        /*0000*/ 	.byte	0x04, 0x37
        /*0002*/ 	.short	(.L_8 - .L_7)
.L_7:
        /*0004*/ 	.word	0x00000082


	//----- nvinfo : EIATTR_KPARAM_INFO
	.align		4
.L_8:
        /*0008*/ 	.byte	0x04, 0x17
        /*000a*/ 	.short	(.L_10 - .L_9)
.L_9:
        /*000c*/ 	.word	0x00000000
        /*0010*/ 	.short	0x0001
        /*0012*/ 	.short	0x0008
        /*0014*/ 	.byte	0x00, 0xf5, 0x21, 0x00


	//----- nvinfo : EIATTR_KPARAM_INFO
	.align		4
.L_10:
        /*0018*/ 	.byte	0x04, 0x17
        /*001a*/ 	.short	(.L_12 - .L_11)
.L_11:
        /*001c*/ 	.word	0x00000000
        /*0020*/ 	.short	0x0000
        /*0022*/ 	.short	0x0000
        /*0024*/ 	.byte	0x00, 0xf5, 0x21, 0x00


	//----- nvinfo : EIATTR_SPARSE_MMA_MASK
	.align		4
.L_12:
        /*0028*/ 	.byte	0x03, 0x50
        /*002a*/ 	.short	0x0000


	//----- nvinfo : EIATTR_MAXREG_COUNT
	.align		4
        /*002c*/ 	.byte	0x03, 0x1b
        /*002e*/ 	.short	0x00ff


	//----- nvinfo : EIATTR_NUM_BARRIERS
	.align		4
        /*0030*/ 	.byte	0x02, 0x4c
        /*0032*/ 	.byte	0x01
	.zero		1


	//----- nvinfo : EIATTR_MERCURY_ISA_VERSION
	.align		4
        /*0034*/ 	.byte	0x03, 0x5f
        /*0036*/ 	.short	0x0101


	//----- nvinfo : EIATTR_VRC_CTA_INIT_COUNT
	.align		4
        /*0038*/ 	.byte	0x02, 0x4a
	.zero		1
	.zero		1


	//----- nvinfo : EIATTR_EXIT_INSTR_OFFSETS
	.align		4
        /*003c*/ 	.byte	0x04, 0x1c
        /*003e*/ 	.short	(.L_14 - .L_13)


	//   ....[0]....
.L_13:
        /*0040*/ 	.word	0x000003e0


	//----- nvinfo : EIATTR_CRS_STACK_SIZE
	.align		4
.L_14:
        /*0044*/ 	.byte	0x04, 0x1e
        /*0046*/ 	.short	(.L_16 - .L_15)
.L_15:
        /*0048*/ 	.word	0x00000000


	//----- nvinfo : EIATTR_CBANK_PARAM_SIZE
	.align		4
.L_16:
        /*004c*/ 	.byte	0x03, 0x19
        /*004e*/ 	.short	0x0010


	//----- nvinfo : EIATTR_PARAM_CBANK
	.align		4
        /*0050*/ 	.byte	0x04, 0x0a
        /*0052*/ 	.short	(.L_18 - .L_17)
	.align		4
.L_17:
        /*0054*/ 	.word	index@(.nv.constant0._Z35convolution1d_tiles_constant_kernelPiS_)
        /*0058*/ 	.short	0x0380
        /*005a*/ 	.short	0x0010


	//----- nvinfo : EIATTR_SW_WAR
	.align		4
.L_18:
        /*005c*/ 	.byte	0x04, 0x36
        /*005e*/ 	.short	(.L_20 - .L_19)
.L_19:
        /*0060*/ 	.word	0x00000008
.L_20:


//--------------------- .nv.callgraph             --------------------------
	.section	.nv.callgraph,"",@"SHT_CUDA_CALLGRAPH"
	.align	4
	.sectionentsize	8
	.align		4
        /*0000*/ 	.word	0x00000000
	.align		4
        /*0004*/ 	.word	0xffffffff
	.align		4
        /*0008*/ 	.word	0x00000000
	.align		4
        /*000c*/ 	.word	0xfffffffe
	.align		4
        /*0010*/ 	.word	0x00000000
	.align		4
        /*0014*/ 	.word	0xfffffffd
	.align		4
        /*0018*/ 	.word	0x00000000
	.align		4
        /*001c*/ 	.word	0xfffffffc


//--------------------- .nv.constant3             --------------------------
	.section	.nv.constant3,"a",@progbits
	.align	4
.nv.constant3:
	.type		Global_Mask,@object
	.size		Global_Mask,(.L_0 - Global_Mask)
Global_Mask:
	.zero		20
.L_0:


//--------------------- .text._Z35convolution1d_tiles_constant_kernelPiS_ --------------------------
	.section	.text._Z35convolution1d_tiles_constant_kernelPiS_,"ax",@progbits
	.align	128
        .global         _Z35convolution1d_tiles_constant_kernelPiS_
        .type           _Z35convolution1d_tiles_constant_kernelPiS_,@function
        .size           _Z35convolution1d_tiles_constant_kernelPiS_,(.L_x_7 - _Z35convolution1d_tiles_constant_kernelPiS_)
        .other          _Z35convolution1d_tiles_constant_kernelPiS_,@"STO_CUDA_ENTRY STV_DEFAULT"
_Z35convolution1d_tiles_constant_kernelPiS_:
.text._Z35convolution1d_tiles_constant_kernelPiS_:
[----:B------:R-:W-:Y:S01]  /*0000*/  LDC R1, c[0x0][0x37c] ;  /* 0x0000df00ff017b82 */ /* 0x000fe20000000800 */
[----:B------:R-:W0:Y:S07]  /*0010*/  S2R R13, SR_TID.X ;  /* 0x00000000000d7919 */ /* 0x000e2e0000002100 */
[----:B------:R-:W0:Y:S01]  /*0020*/  S2UR UR4, SR_CTAID.X ;  /* 0x00000000000479c3 */ /* 0x000e220000002500 */
[----:B------:R-:W1:Y:S07]  /*0030*/  LDCU.64 UR6, c[0x0][0x358] ;  /* 0x00006b00ff0677ac */ /* 0x000e6e0008000a00 */
[----:B------:R-:W0:Y:S08]  /*0040*/  LDC R10, c[0x0][0x360] ;  /* 0x0000d800ff0a7b82 */ /* 0x000e300000000800 */
[----:B------:R-:W2:Y:S01]  /*0050*/  LDC.64 R2, c[0x0][0x380] ;  /* 0x0000e000ff027b82 */ /* 0x000ea20000000a00 */
[----:B0-----:R-:W-:-:S04]  /*0060*/  IMAD R5, R10, UR4, R13 ;  /* 0x000000040a057c24 */ /* 0x001fc8000f8e020d */
[----:B--2---:R-:W-:-:S05]  /*0070*/  IMAD.WIDE.U32 R6, R5, 0x4, R2 ;  /* 0x0000000405067825 */ /* 0x004fca00078e0002 */
[----:B-1----:R0:W5:Y:S01]  /*0080*/  LDG.E R8, desc[UR6][R6.64] ;  /* 0x0000000606087981 */ /* 0x002162000c1e1900 */
[C---:B------:R-:W-:Y:S01]  /*0090*/  IADD3 R0, PT, PT, R10.reuse, -0x2, RZ ;  /* 0xfffffffe0a007810 */ /* 0x040fe20007ffe0ff */
[----:B------:R-:W-:Y:S03]  /*00a0*/  BSSY.RECONVERGENT B0, `(.L_x_0) ;  /* 0x0000010000007945 */ /* 0x000fe60003800200 */
[----:B------:R-:W-:Y:S01]  /*00b0*/  ISETP.GE.U32.AND P0, PT, R13, R0, PT ;  /* 0x000000000d00720c */ /* 0x000fe20003f06070 */
[----:B------:R-:W-:-:S05]  /*00c0*/  IMAD R0, R10, UR4, -R10 ;  /* 0x000000040a007c24 */ /* 0x000fca000f8e0a0a */
[----:B------:R-:W-:-:S07]  /*00d0*/  IADD3 R9, PT, PT, R0, R13, RZ ;  /* 0x0000000d00097210 */ /* 0x000fce0007ffe0ff */
[----:B0-----:R-:W-:Y:S05]  /*00e0*/  @!P0 BRA `(.L_x_1) ;  /* 0x00000000002c8947 */ /* 0x001fea0003800000 */
[----:B------:R-:W-:Y:S01]  /*00f0*/  ISETP.GE.AND P0, PT, R9, RZ, PT ;  /* 0x000000ff0900720c */ /* 0x000fe20003f06270 */
[----:B------:R-:W-:-:S12]  /*0100*/  HFMA2 R0, -RZ, RZ, 0, 0 ;  /* 0x00000000ff007431 */ /* 0x000fd800000001ff */
[----:B------:R-:W0:Y:S02]  /*0110*/  @P0 LDC.64 R6, c[0x0][0x380] ;  /* 0x0000e000ff060b82 */ /* 0x000e240000000a00 */
[----:B0-----:R-:W-:-:S05]  /*0120*/  @P0 IMAD.WIDE.U32 R6, R9, 0x4, R6 ;  /* 0x0000000409060825 */ /* 0x001fca00078e0006 */
[----:B------:R-:W2:Y:S01]  /*0130*/  @P0 LDG.E R0, desc[UR6][R6.64] ;  /* 0x0000000606000981 */ /* 0x000ea2000c1e1900 */
[----:B------:R-:W0:Y:S01]  /*0140*/  S2UR UR5, SR_CgaCtaId ;  /* 0x00000000000579c3 */ /* 0x000e220000008800 */
[----:B------:R-:W-:Y:S01]  /*0150*/  UMOV UR4, 0x400 ;  /* 0x0000040000047882 */ /* 0x000fe20000000000 */
[----:B------:R-:W-:Y:S01]  /*0160*/  IADD3 R4, PT, PT, -R10, R13, RZ ;  /* 0x0000000d0a047210 */ /* 0x000fe20007ffe1ff */
[----:B0-----:R-:W-:-:S06]  /*0170*/  ULEA UR4, UR5, UR4, 0x18 ;  /* 0x0000000405047291 */ /* 0x001fcc000f8ec0ff */
[----:B------:R-:W-:-:S05]  /*0180*/  LEA R11, R4, UR4, 0x2 ;  /* 0x00000004040b7c11 */ /* 0x000fca000f8e10ff */
[----:B--2---:R0:W-:Y:S02]  /*0190*/  STS [R11+0x8], R0 ;  /* 0x000008000b007388 */ /* 0x0041e40000000800 */
.L_x_1:
[----:B------:R-:W-:Y:S05]  /*01a0*/  BSYNC.RECONVERGENT B0 ;  /* 0x0000000000007941 */ /* 0x000fea0003800200 */
.L_x_0:
[----:B------:R-:W1:Y:S01]  /*01b0*/  S2UR UR5, SR_CgaCtaId ;  /* 0x00000000000579c3 */ /* 0x000e620000008800 */
[----:B------:R-:W-:Y:S01]  /*01c0*/  UMOV UR4, 0x400 ;  /* 0x0000040000047882 */ /* 0x000fe20000000000 */
[----:B------:R-:W-:Y:S01]  /*01d0*/  ISETP.GT.U32.AND P0, PT, R13, 0x1, PT ;  /* 0x000000010d00780c */ /* 0x000fe20003f04070 */
[----:B------:R-:W-:Y:S01]  /*01e0*/  BSSY.RECONVERGENT B0, `(.L_x_2) ;  /* 0x000000f000007945 */ /* 0x000fe20003800200 */
[----:B-1----:R-:W-:-:S06]  /*01f0*/  ULEA UR4, UR5, UR4, 0x18 ;  /* 0x0000000405047291 */ /* 0x002fcc000f8ec0ff */
[----:B------:R-:W-:-:S05]  /*0200*/  LEA R7, R13, UR4, 0x2 ;  /* 0x000000040d077c11 */ /* 0x000fca000f8e10ff */
[----:B-----5:R1:W-:Y:S01]  /*0210*/  STS [R7+0x8], R8 ;  /* 0x0000080807007388 */ /* 0x0203e20000000800 */
[----:B------:R-:W-:Y:S05]  /*0220*/  @P0 BRA `(.L_x_3) ;  /* 0x0000000000280947 */ /* 0x000fea0003800000 */
[----:B------:R-:W-:Y:S01]  /*0230*/  ISETP.GT.AND P0, PT, R9, 0x6, PT ;  /* 0x000000060900780c */ /* 0x000fe20003f04270 */
[----:B------:R-:W-:Y:S01]  /*0240*/  BSSY.RECONVERGENT B1, `(.L_x_4) ;  /* 0x0000007000017945 */ /* 0x000fe20003800200 */
[----:B0-----:R-:W-:Y:S02]  /*0250*/  LEA R11, R10, R7, 0x2 ;  /* 0x000000070a0b7211 */ /* 0x001fe400078e10ff */
[----:B------:R-:W-:-:S09]  /*0260*/  MOV R0, RZ ;  /* 0x000000ff00007202 */ /* 0x000fd20000000f00 */
[----:B------:R-:W-:Y:S05]  /*0270*/  @P0 BRA `(.L_x_5) ;  /* 0x00000000000c0947 */ /* 0x000fea0003800000 */
[----:B------:R-:W-:-:S05]  /*0280*/  IADD3 R9, PT, PT, R5, R10, RZ ;  /* 0x0000000a05097210 */ /* 0x000fca0007ffe0ff */
[----:B------:R-:W-:-:S05]  /*0290*/  IMAD.WIDE R2, R9, 0x4, R2 ;  /* 0x0000000409027825 */ /* 0x000fca00078e0202 */
[----:B------:R0:W5:Y:S02]  /*02a0*/  LDG.E R0, desc[UR6][R2.64] ;  /* 0x0000000602007981 */ /* 0x000164000c1e1900 */
.L_x_5:
[----:B------:R-:W-:Y:S05]  /*02b0*/  BSYNC.RECONVERGENT B1 ;  /* 0x0000000000017941 */ /* 0x000fea0003800200 */
.L_x_4:
[----:B-----5:R2:W-:Y:S02]  /*02c0*/  STS [R11+0x8], R0 ;  /* 0x000008000b007388 */ /* 0x0205e40000000800 */
.L_x_3:
[----:B------:R-:W-:Y:S05]  /*02d0*/  BSYNC.RECONVERGENT B0 ;  /* 0x0000000000007941 */ /* 0x000fea0003800200 */
.L_x_2:
[----:B------:R-:W-:Y:S06]  /*02e0*/  BAR.SYNC.DEFER_BLOCKING 0x0 ;  /* 0x0000000000007b1d */ /* 0x000fec0000010000 */
[----:B------:R-:W3:Y:S02]  /*02f0*/  LDCU.128 UR8, c[0x3][URZ] ;  /* 0x00c00000ff0877ac */ /* 0x000ee40008000c00 */
[----:B0-----:R-:W0:Y:S01]  /*0300*/  LDC.64 R2, c[0x0][0x388] ;  /* 0x0000e200ff027b82 */ /* 0x001e220000000a00 */
[----:B------:R-:W4:Y:S01]  /*0310*/  LDCU UR4, c[0x3][0x10] ;  /* 0x00c00200ff0477ac */ /* 0x000f220008000800 */
[----:B--2---:R-:W3:Y:S04]  /*0320*/  LDS R0, [R7] ;  /* 0x0000000007007984 */ /* 0x004ee80000000800 */
[----:B------:R-:W2:Y:S01]  /*0330*/  LDS R9, [R7+0x4] ;  /* 0x0000040007097984 */ /* 0x000ea20000000800 */
[----:B0-----:R-:W-:-:S03]  /*0340*/  IMAD.WIDE.U32 R2, R5, 0x4, R2 ;  /* 0x0000000405027825 */ /* 0x001fc600078e0002 */
[----:B------:R-:W0:Y:S04]  /*0350*/  LDS R11, [R7+0x8] ;  /* 0x00000800070b7984 */ /* 0x000e280000000800 */
[----:B------:R-:W5:Y:S04]  /*0360*/  LDS R13, [R7+0xc] ;  /* 0x00000c00070d7984 */ /* 0x000f680000000800 */
[----:B------:R-:W4:Y:S01]  /*0370*/  LDS R15, [R7+0x10] ;  /* 0x00001000070f7984 */ /* 0x000f220000000800 */
[----:B---3--:R-:W-:-:S04]  /*0380*/  IMAD R0, R0, UR8, RZ ;  /* 0x0000000800007c24 */ /* 0x008fc8000f8e02ff */
[----:B--2---:R-:W-:-:S04]  /*0390*/  IMAD R0, R9, UR9, R0 ;  /* 0x0000000909007c24 */ /* 0x004fc8000f8e0200 */
[----:B0-----:R-:W-:-:S04]  /*03a0*/  IMAD R0, R11, UR10, R0 ;  /* 0x0000000a0b007c24 */ /* 0x001fc8000f8e0200 */
[----:B-----5:R-:W-:-:S04]  /*03b0*/  IMAD R0, R13, UR11, R0 ;  /* 0x0000000b0d007c24 */ /* 0x020fc8000f8e0200 */
[----:B----4-:R-:W-:-:S05]  /*03c0*/  IMAD R15, R15, UR4, R0 ;  /* 0x000000040f0f7c24 */ /* 0x010fca000f8e0200 */
[----:B------:R-:W-:Y:S01]  /*03d0*/  STG.E desc[UR6][R2.64], R15 ;  /* 0x0000000f02007986 */ /* 0x000fe2000c101906 */
[----:B------:R-:W-:Y:S05]  /*03e0*/  EXIT ;  /* 0x000000000000794d */ /* 0x000fea0003800000 */
.L_x_6:
[----:B------:R-:W-:-:S00]  /*03f0*/  BRA `(.L_x_6) ;  /* 0xfffffffc00fc7947 */ /* 0x000fc0000383ffff */
[----:B------:R-:W-:-:S00]  /*0400*/  NOP ;  /* 0x0000000000007918 */ /* 0x000fc00000000000 */
[----:B------:R-:W-:-:S00]  /*0410*/  NOP ;  /* 0x0000000000007918 */ /* 0x000fc00000000000 */
[----:B------:R-:W-:-:S00]  /*0420*/  NOP ;  /* 0x0000000000007918 */ /* 0x000fc00000000000 */
[----:B------:R-:W-:-:S00]  /*0430*/  NOP ;  /* 0x0000000000007918 */ /* 0x000fc00000000000 */
[----:B------:R-:W-:-:S00]  /*0440*/  NOP ;  /* 0x0000000000007918 */ /* 0x000fc00000000000 */
[----:B------:R-:W-:-:S00]  /*0450*/  NOP ;  /* 0x0000000000007918 */ /* 0x000fc00000000000 */
[----:B------:R-:W-:-:S00]  /*0460*/  NOP ;  /* 0x0000000000007918 */ /* 0x000fc00000000000 */
[----:B------:R-:W-:-:S00]  /*0470*/  NOP ;  /* 0x0000000000007918 */ /* 0x000fc00000000000 */
.L_x_7:


//--------------------- .nv.shared._Z35convolution1d_tiles_constant_kernelPiS_ --------------------------
	.section	.nv.shared._Z35convolution1d_tiles_constant_kernelPiS_,"aw",@nobits
	.sectionflags	@""
	.align	4
.nv.shared._Z35convolution1d_tiles_constant_kernelPiS_:
	.zero		1168


//--------------------- .nv.shared.reserved.0     --------------------------
	.section	.nv.shared.reserved.0,"aw",@nobits
	.weak		__nv_reservedSMEM_offset_0_alias
	.size		__nv_reservedSMEM_offset_0_alias, 0, 64
	.other		__nv_reservedSMEM_offset_0_alias,@"STO_CUDA_RESERVED_SHARED STV_DEFAULT"
__nv_reservedSMEM_offset_0_alias:
	.zero		0
	.zero		64


//--------------------- .nv.constant0._Z35convolution1d_tiles_constant_kernelPiS_ --------------------------
	.section	.nv.constant0._Z35convolution1d_tiles_constant_kernelPiS_,"a",@progbits
	.sectionflags	@""
	.align	4
.nv.constant0._Z35convolution1d_tiles_constant_kernelPiS_:
	.zero		912


//--------------------- SYMBOLS --------------------------

	.type		.nv.reservedSmem.offset0,@object
	.size		.nv.reservedSmem.offset0,0x4
	.type		.nv.reservedSmem.cap,@object
	.size		.nv.reservedSmem.cap,0x4
